//
// Generated by NVIDIA NVVM Compiler
//
// Compiler Build ID: CL-36424714
// Cuda compilation tools, release 13.0, V13.0.88
// Based on NVVM 20.0.0
//

.version 9.0
.target sm_100
.address_size 64

	// .globl	kernel
.extern .shared .align 16 .b8 sdata[];

.visible .entry kernel(
	.param .u64 .ptr .align 1 kernel_param_0,
	.param .u64 .ptr .align 1 kernel_param_1,
	.param .u64 .ptr .align 1 kernel_param_2,
	.param .u64 .ptr .align 1 kernel_param_3,
	.param .u64 .ptr .align 1 kernel_param_4
)
{
	.reg .pred 	%p<14>;
	.reg .b32 	%r<23>;
	.reg .b32 	%f<41>;
	.reg .b64 	%rd<26>;

	ld.param.u64 	%rd5, [kernel_param_0];
	ld.param.u64 	%rd6, [kernel_param_1];
	ld.param.u64 	%rd7, [kernel_param_2];
	ld.param.u64 	%rd8, [kernel_param_3];
	ld.param.u64 	%rd9, [kernel_param_4];
	cvta.to.global.u64 	%rd10, %rd7;
	cvta.to.global.u64 	%rd11, %rd5;
	cvta.to.global.u64 	%rd1, %rd9;
	cvta.to.global.u64 	%rd2, %rd6;
	cvta.to.global.u64 	%rd12, %rd8;
	mov.u32 	%r5, %ctaid.y;
	mov.u32 	%r6, %ctaid.x;
	mov.u32 	%r1, %tid.x;
	shl.b32 	%r7, %r5, 6;
	add.s32 	%r2, %r7, %r6;
	mul.wide.u32 	%rd13, %r2, 4;
	add.s64 	%rd14, %rd12, %rd13;
	ld.global.u32 	%r3, [%rd14];
	shl.b32 	%r8, %r3, 10;
	mul.wide.s32 	%rd15, %r8, 4;
	add.s64 	%rd3, %rd11, %rd15;
	shl.b32 	%r9, %r5, 10;
	mul.wide.u32 	%rd16, %r9, 4;
	add.s64 	%rd4, %rd10, %rd16;
	setp.eq.s32 	%p1, %r3, -1;
	@%p1 bra 	$L__BB0_12;
	setp.gt.u32 	%p2, %r1, 255;
	mov.f32 	%f40, 0f00000000;
	@%p2 bra 	$L__BB0_3;
	mul.wide.u32 	%rd17, %r1, 16;
	add.s64 	%rd18, %rd3, %rd17;
	ld.global.v4.f32 	{%f5, %f6, %f7, %f8}, [%rd18];
	add.s64 	%rd19, %rd4, %rd17;
	ld.global.v4.f32 	{%f9, %f10, %f11, %f12}, [%rd19];
	mul.f32 	%f13, %f6, %f10;
	fma.rn.f32 	%f14, %f5, %f9, %f13;
	fma.rn.f32 	%f15, %f7, %f11, %f14;
	fma.rn.f32 	%f16, %f8, %f12, %f15;
	add.f32 	%f40, %f16, 0f00000000;
$L__BB0_3:
	setp.gt.u32 	%p3, %r1, 255;
	shl.b32 	%r10, %r1, 2;
	mov.u32 	%r11, sdata;
	add.s32 	%r4, %r11, %r10;
	st.shared.f32 	[%r4], %f40;
	bar.sync 	0;
	@%p3 bra 	$L__BB0_5;
	ld.shared.f32 	%f17, [%r4+1024];
	ld.shared.f32 	%f18, [%r4];
	add.f32 	%f19, %f17, %f18;
	st.shared.f32 	[%r4], %f19;
$L__BB0_5:
	bar.sync 	0;
	setp.gt.u32 	%p4, %r1, 127;
	@%p4 bra 	$L__BB0_7;
	ld.shared.f32 	%f20, [%r4+512];
	ld.shared.f32 	%f21, [%r4];
	add.f32 	%f22, %f20, %f21;
	st.shared.f32 	[%r4], %f22;
$L__BB0_7:
	bar.sync 	0;
	setp.gt.u32 	%p5, %r1, 63;
	@%p5 bra 	$L__BB0_9;
	ld.shared.f32 	%f23, [%r4+256];
	ld.shared.f32 	%f24, [%r4];
	add.f32 	%f25, %f23, %f24;
	st.shared.f32 	[%r4], %f25;
$L__BB0_9:
	bar.sync 	0;
	setp.gt.u32 	%p6, %r1, 31;
	@%p6 bra 	$L__BB0_14;
	ld.shared.f32 	%f26, [%r4];
	ld.shared.f32 	%f27, [%r4+128];
	add.f32 	%f28, %f26, %f27;
	mov.b32 	%r12, %f28;
	shfl.sync.down.b32	%r13|%p7, %r12, 16, 31, -1;
	mov.b32 	%f29, %r13;
	add.f32 	%f30, %f28, %f29;
	mov.b32 	%r14, %f30;
	shfl.sync.down.b32	%r15|%p8, %r14, 8, 31, -1;
	mov.b32 	%f31, %r15;
	add.f32 	%f32, %f30, %f31;
	mov.b32 	%r16, %f32;
	shfl.sync.down.b32	%r17|%p9, %r16, 4, 31, -1;
	mov.b32 	%f33, %r17;
	add.f32 	%f34, %f32, %f33;
	mov.b32 	%r18, %f34;
	shfl.sync.down.b32	%r19|%p10, %r18, 2, 31, -1;
	mov.b32 	%f35, %r19;
	add.f32 	%f36, %f34, %f35;
	mov.b32 	%r20, %f36;
	shfl.sync.down.b32	%r21|%p11, %r20, 1, 31, -1;
	mov.b32 	%f37, %r21;
	add.f32 	%f3, %f36, %f37;
	setp.ne.s32 	%p12, %r1, 0;
	@%p12 bra 	$L__BB0_14;
	mul.wide.s32 	%rd20, %r3, 4;
	add.s64 	%rd21, %rd2, %rd20;
	ld.global.f32 	%f38, [%rd21];
	add.f32 	%f39, %f3, %f38;
	add.s64 	%rd23, %rd1, %rd13;
	st.global.f32 	[%rd23], %f39;
	bra.uni 	$L__BB0_14;
$L__BB0_12:
	setp.ne.s32 	%p13, %r1, 0;
	@%p13 bra 	$L__BB0_14;
	add.s64 	%rd25, %rd1, %rd13;
	mov.b32 	%r22, -971227136;
	st.global.u32 	[%rd25], %r22;
$L__BB0_14:
	ret;

}


// ===== COMPILED SASS (sm_100) =====

	.target	sm_100

	.elftype	@"ET_EXEC"


//--------------------- .note.nv.tkinfo           --------------------------
	.section	.note.nv.tkinfo,"",@"SHT_NOTE"
	.sectionflags	@"SHF_NOTE_NV_TKINFO"
	.tkinfo
        /*0018*/ 	.word	0x00000002
        /*0030*/ 	.string	""
        /*0030*/ 	.string	"ptxas"
        /*0030*/ 	.string	"Cuda compilation tools, release 13.0, V13.0.88"
        /*0030*/ 	.string	"Build cuda_13.0.r13.0/compiler.36424714_0"
        /*0030*/ 	.string	"-arch sm_100 -m 64 "



//--------------------- .note.nv.cuinfo           --------------------------
	.section	.note.nv.cuinfo,"",@"SHT_NOTE"
	.sectionflags	@"SHF_NOTE_NV_CUINFO"
        /*0018*/ 	.short	0x0002
        /*001a*/ 	.short	0x0064
        /*001c*/ 	.short	0x0082
	.zero		2


//--------------------- .nv.info                  --------------------------
	.section	.nv.info,"",@"SHT_CUDA_INFO"
	.align	4


	//----- nvinfo : EIATTR_REGCOUNT
	.align		4
        /*0000*/ 	.byte	0x04, 0x2f
        /*0002*/ 	.short	(.L_1 - .L_0)
	.align		4
.L_0:
        /*0004*/ 	.word	index@(kernel)
        /*0008*/ 	.word	0x0000000e


	//----- nvinfo : EIATTR_FRAME_SIZE
	.align		4
.L_1:
        /*000c*/ 	.byte	0x04, 0x11
        /*000e*/ 	.short	(.L_3 - .L_2)
	.align		4
.L_2:
        /*0010*/ 	.word	index@(kernel)
        /*0014*/ 	.word	0x00000000


	//----- nvinfo : EIATTR_MIN_STACK_SIZE
	.align		4
.L_3:
        /*0018*/ 	.byte	0x04, 0x12
        /*001a*/ 	.short	(.L_5 - .L_4)
	.align		4
.L_4:
        /*001c*/ 	.word	index@(kernel)
        /*0020*/ 	.word	0x00000000
.L_5:


//--------------------- .nv.compat                --------------------------
	.section	.nv.compat,"",@"SHT_CUDA_COMPAT_INFO"
	.align	4
        /*0000*/ 	.byte	0x02, 0x09, 0x00, 0x00, 0x02, 0x02, 0x01, 0x00, 0x02, 0x05, 0x05, 0x00, 0x03, 0x07, 0x01, 0x01
        /*0010*/ 	.byte	0x02, 0x03, 0x00, 0x00, 0x02, 0x06, 0x01, 0x00, 0x04, 0x0b, 0x08, 0x00, 0x09, 0x00, 0x00, 0x00
        /*0020*/ 	.byte	0x00, 0x00, 0x00, 0x00


//--------------------- .nv.info.kernel           --------------------------
	.section	.nv.info.kernel,"",@"SHT_CUDA_INFO"
	.sectionflags	@""
	.align	4


	//----- nvinfo : EIATTR_CUDA_API_VERSION
	.align		4
        /*0000*/ 	.byte	0x04, 0x37
        /*0002*/ 	.short	(.L_7 - .L_6)
.L_6:
        /*0004*/ 	.word	0x00000082


	//----- nvinfo : EIATTR_KPARAM_INFO
	.align		4
.L_7:
        /*0008*/ 	.byte	0x04, 0x17
        /*000a*/ 	.short	(.L_9 - .L_8)
.L_8:
        /*000c*/ 	.word	0x00000000
        /*0010*/ 	.short	0x0004
        /*0012*/ 	.short	0x0020
        /*0014*/ 	.byte	0x00, 0xf5, 0x21, 0x00


	//----- nvinfo : EIATTR_KPARAM_INFO
	.align		4
.L_9:
        /*0018*/ 	.byte	0x04, 0x17
        /*001a*/ 	.short	(.L_11 - .L_10)
.L_10:
        /*001c*/ 	.word	0x00000000
        /*0020*/ 	.short	0x0003
        /*0022*/ 	.short	0x0018
        /*0024*/ 	.byte	0x00, 0xf5, 0x21, 0x00


	//----- nvinfo : EIATTR_KPARAM_INFO
	.align		4
.L_11:
        /*0028*/ 	.byte	0x04, 0x17
        /*002a*/ 	.short	(.L_13 - .L_12)
.L_12:
        /*002c*/ 	.word	0x00000000
        /*0030*/ 	.short	0x0002
        /*0032*/ 	.short	0x0010
        /*0034*/ 	.byte	0x00, 0xf5, 0x21, 0x00


	//----- nvinfo : EIATTR_KPARAM_INFO
	.align		4
.L_13:
        /*0038*/ 	.byte	0x04, 0x17
        /*003a*/ 	.short	(.L_15 - .L_14)
.L_14:
        /*003c*/ 	.word	0x00000000
        /*0040*/ 	.short	0x0001
        /*0042*/ 	.short	0x0008
        /*0044*/ 	.byte	0x00, 0xf5, 0x21, 0x00


	//----- nvinfo : EIATTR_KPARAM_INFO
	.align		4
.L_15:
        /*0048*/ 	.byte	0x04, 0x17
        /*004a*/ 	.short	(.L_17 - .L_16)
.L_16:
        /*004c*/ 	.word	0x00000000
        /*0050*/ 	.short	0x0000
        /*0052*/ 	.short	0x0000
        /*0054*/ 	.byte	0x00, 0xf5, 0x21, 0x00


	//----- nvinfo : EIATTR_SPARSE_MMA_MASK
	.align		4
.L_17:
        /*0058*/ 	.byte	0x03, 0x50
        /*005a*/ 	.short	0x0000


	//----- nvinfo : EIATTR_MAXREG_COUNT
	.align		4
        /*005c*/ 	.byte	0x03, 0x1b
        /*005e*/ 	.short	0x00ff


	//----- nvinfo : EIATTR_NUM_BARRIERS
	.align		4
        /*0060*/ 	.byte	0x02, 0x4c
        /*0062*/ 	.byte	0x01
	.zero		1


	//----- nvinfo : EIATTR_MERCURY_ISA_VERSION
	.align		4
        /*0064*/ 	.byte	0x03, 0x5f
        /*0066*/ 	.short	0x0101


	//----- nvinfo : EIATTR_COOP_GROUP_MASK_REGIDS
	.align		4
        /*0068*/ 	.byte	0x04, 0x29
        /*006a*/ 	.short	(.L_19 - .L_18)


	//   ....[0]....
.L_18:
        /*006c*/ 	.word	0xffffffff


	//   ....[1]....
        /*0070*/ 	.word	0xffffffff


	//   ....[2]....
        /*0074*/ 	.word	0xffffffff


	//   ....[3]....
        /*0078*/ 	.word	0xffffffff


	//   ....[4]....
        /*007c*/ 	.word	0xffffffff


	//----- nvinfo : EIATTR_COOP_GROUP_INSTR_OFFSETS
	.align		4
.L_19:
        /*0080*/ 	.byte	0x04, 0x28
        /*0082*/ 	.short	(.L_21 - .L_20)


	//   ....[0]....
.L_20:
        /*0084*/ 	.word	0x00000390


	//   ....[1]....
        /*0088*/ 	.word	0x000003b0


	//   ....[2]....
        /*008c*/ 	.word	0x000003d0


	//   ....[3]....
        /*0090*/ 	.word	0x000003f0


	//   ....[4]....
        /*0094*/ 	.word	0x00000410


	//----- nvinfo : EIATTR_VRC_CTA_INIT_COUNT
	.align		4
.L_21:
        /*0098*/ 	.byte	0x02, 0x4a
	.zero		1
	.zero		1


	//----- nvinfo : EIATTR_EXIT_INSTR_OFFSETS
	.align		4
        /*009c*/ 	.byte	0x04, 0x1c
        /*009e*/ 	.short	(.L_23 - .L_22)


	//   ....[0]....
.L_22:
        /*00a0*/ 	.word	0x00000340


	//   ....[1]....
        /*00a4*/ 	.word	0x00000420


	//   ....[2]....
        /*00a8*/ 	.word	0x000004b0


	//   ....[3]....
        /*00ac*/ 	.word	0x000004d0


	//   ....[4]....
        /*00b0*/ 	.word	0x00000520


	//----- nvinfo : EIATTR_CBANK_PARAM_SIZE
	.align		4
.L_23:
        /*00b4*/ 	.byte	0x03, 0x19
        /*00b6*/ 	.short	0x0028


	//----- nvinfo : EIATTR_PARAM_CBANK
	.align		4
        /*00b8*/ 	.byte	0x04, 0x0a
        /*00ba*/ 	.short	(.L_25 - .L_24)
	.align		4
.L_24:
        /*00bc*/ 	.word	index@(.nv.constant0.kernel)
        /*00c0*/ 	.short	0x0380
        /*00c2*/ 	.short	0x0028


	//----- nvinfo : EIATTR_SW_WAR
	.align		4
.L_25:
        /*00c4*/ 	.byte	0x04, 0x36
        /*00c6*/ 	.short	(.L_27 - .L_26)
.L_26:
        /*00c8*/ 	.word	0x00000008
.L_27:


//--------------------- .nv.callgraph             --------------------------
	.section	.nv.callgraph,"",@"SHT_CUDA_CALLGRAPH"
	.align	4
	.sectionentsize	8
	.align		4
        /*0000*/ 	.word	0x00000000
	.align		4
        /*0004*/ 	.word	0xffffffff
	.align		4
        /*0008*/ 	.word	0x00000000
	.align		4
        /*000c*/ 	.word	0xfffffffe
	.align		4
        /*0010*/ 	.word	0x00000000
	.align		4
        /*0014*/ 	.word	0xfffffffd
	.align		4
        /*0018*/ 	.word	0x00000000
	.align		4
        /*001c*/ 	.word	0xfffffffc


//--------------------- .text.kernel              --------------------------
	.section	.text.kernel,"ax",@progbits
	.align	128
        .global         kernel
        .type           kernel,@function
        .size           kernel,(.L_x_2 - kernel)
        .other          kernel,@"STO_CUDA_ENTRY STV_DEFAULT"
kernel:
.text.kernel:
[----:B------:R-:W-:Y:S01]  /*0000*/  LDC R1, c[0x0][0x37c] ;  /* 0x0000df00ff017b82 */ /* 0x000fe20000000800 */
[----:B------:R-:W0:Y:S07]  /*0010*/  S2R R9, SR_CTAID.Y ;  /* 0x0000000000097919 */ /* 0x000e2e0000002600 */
[----:B------:R-:W1:Y:S01]  /*0020*/  LDC.64 R4, c[0x0][0x398] ;  /* 0x0000e600ff047b82 */ /* 0x000e620000000a00 */
[----:B------:R-:W2:Y:S01]  /*0030*/  LDCU.64 UR6, c[0x0][0x358] ;  /* 0x00006b00ff0677ac */ /* 0x000ea20008000a00 */
[----:B------:R-:W0:Y:S06]  /*0040*/  S2R R0, SR_CTAID.X ;  /* 0x0000000000007919 */ /* 0x000e2c0000002500 */
[----:B------:R-:W3:Y:S01]  /*0050*/  LDC.64 R6, c[0x0][0x390] ;  /* 0x0000e400ff067b82 */ /* 0x000ee20000000a00 */
[----:B0-----:R-:W-:-:S05]  /*0060*/  LEA R0, R9, R0, 0x6 ;  /* 0x0000000009007211 */ /* 0x001fca00078e30ff */
[----:B-1----:R-:W-:-:S05]  /*0070*/  IMAD.WIDE.U32 R4, R0, 0x4, R4 ;  /* 0x0000000400047825 */ /* 0x002fca00078e0004 */
[----:B--2---:R-:W2:Y:S01]  /*0080*/  LDG.E R2, desc[UR6][R4.64] ;  /* 0x0000000604027981 */ /* 0x004ea2000c1e1900 */
[----:B------:R-:W-:Y:S01]  /*0090*/  SHF.L.U32 R9, R9, 0xa, RZ ;  /* 0x0000000a09097819 */ /* 0x000fe200000006ff */
[----:B------:R-:W0:Y:S04]  /*00a0*/  S2R R3, SR_TID.X ;  /* 0x0000000000037919 */ /* 0x000e280000002100 */
[----:B---3--:R-:W-:Y:S01]  /*00b0*/  IMAD.WIDE.U32 R6, R9, 0x4, R6 ;  /* 0x0000000409067825 */ /* 0x008fe200078e0006 */
[----:B--2---:R-:W-:-:S13]  /*00c0*/  ISETP.NE.AND P0, PT, R2, -0x1, PT ;  /* 0xffffffff0200780c */ /* 0x004fda0003f05270 */
[----:B0-----:R-:W-:Y:S05]  /*00d0*/  @!P0 BRA `(.L_x_0) ;  /* 0x0000000000f88947 */ /* 0x001fea0003800000 */
[----:B------:R-:W0:Y:S01]  /*00e0*/  LDC.64 R8, c[0x0][0x380] ;  /* 0x0000e000ff087b82 */ /* 0x000e220000000a00 */
[----:B------:R-:W-:Y:S02]  /*00f0*/  ISETP.GT.U32.AND P1, PT, R3, 0xff, PT ;  /* 0x000000ff0300780c */ /* 0x000fe40003f24070 */
[----:B------:R-:W-:-:S11]  /*0100*/  SHF.L.U32 R5, R2, 0xa, RZ ;  /* 0x0000000a02057819 */ /* 0x000fd600000006ff */
[----:B------:R-:W-:-:S04]  /*0110*/  @!P1 IMAD.WIDE.U32 R6, R3, 0x10, R6 ;  /* 0x0000001003069825 */ /* 0x000fc800078e0006 */
[----:B0-----:R-:W-:Y:S02]  /*0120*/  IMAD.WIDE R8, R5, 0x4, R8 ;  /* 0x0000000405087825 */ /* 0x001fe400078e0208 */
[----:B------:R-:W2:Y:S02]  /*0130*/  @!P1 LDG.E.128 R4, desc[UR6][R6.64] ;  /* 0x0000000606049981 */ /* 0x000ea4000c1e1d00 */
[----:B------:R-:W-:-:S06]  /*0140*/  @!P1 IMAD.WIDE.U32 R8, R3, 0x10, R8 ;  /* 0x0000001003089825 */ /* 0x000fcc00078e0008 */
[----:B------:R-:W2:Y:S01]  /*0150*/  @!P1 LDG.E.128 R8, desc[UR6][R8.64] ;  /* 0x0000000608089981 */ /* 0x000ea2000c1e1d00 */
[----:B------:R-:W0:Y:S01]  /*0160*/  S2UR UR5, SR_CgaCtaId ;  /* 0x00000000000579c3 */ /* 0x000e220000008800 */
[----:B------:R-:W-:Y:S02]  /*0170*/  UMOV UR4, 0x400 ;  /* 0x0000040000047882 */ /* 0x000fe40000000000 */
[----:B0-----:R-:W-:Y:S01]  /*0180*/  ULEA UR4, UR5, UR4, 0x18 ;  /* 0x0000000405047291 */ /* 0x001fe2000f8ec0ff */
[----:B------:R-:W-:Y:S01]  /*0190*/  ISETP.GT.U32.AND P0, PT, R3, 0x7f, PT ;  /* 0x0000007f0300780c */ /* 0x000fe20003f04070 */
[----:B--2---:R-:W-:-:S04]  /*01a0*/  @!P1 FMUL R5, R9, R5 ;  /* 0x0000000509059220 */ /* 0x004fc80000400000 */
[----:B------:R-:W-:Y:S01]  /*01b0*/  @!P1 FFMA R5, R8, R4, R5 ;  /* 0x0000000408059223 */ /* 0x000fe20000000005 */
[----:B------:R-:W-:-:S03]  /*01c0*/  HFMA2 R4, -RZ, RZ, 0, 0 ;  /* 0x00000000ff047431 */ /* 0x000fc600000001ff */
[----:B------:R-:W-:-:S04]  /*01d0*/  @!P1 FFMA R10, R10, R6, R5 ;  /* 0x000000060a0a9223 */ /* 0x000fc80000000005 */
[----:B------:R-:W-:Y:S01]  /*01e0*/  @!P1 FFMA R10, R11, R7, R10 ;  /* 0x000000070b0a9223 */ /* 0x000fe2000000000a */
[----:B------:R-:W-:-:S03]  /*01f0*/  LEA R5, R3, UR4, 0x2 ;  /* 0x0000000403057c11 */ /* 0x000fc6000f8e10ff */
[----:B------:R-:W-:-:S05]  /*0200*/  @!P1 FADD R4, RZ, R10 ;  /* 0x0000000aff049221 */ /* 0x000fca0000000000 */
[----:B------:R-:W-:Y:S01]  /*0210*/  STS [R5], R4 ;  /* 0x0000000405007388 */ /* 0x000fe20000000800 */
[----:B------:R-:W-:Y:S06]  /*0220*/  BAR.SYNC.DEFER_BLOCKING 0x0 ;  /* 0x0000000000007b1d */ /* 0x000fec0000010000 */
[----:B------:R-:W-:Y:S04]  /*0230*/  @!P1 LDS R6, [R5+0x400] ;  /* 0x0004000005069984 */ /* 0x000fe80000000800 */
[----:B------:R-:W0:Y:S02]  /*0240*/  @!P1 LDS R7, [R5] ;  /* 0x0000000005079984 */ /* 0x000e240000000800 */
[----:B0-----:R-:W-:-:S05]  /*0250*/  @!P1 FADD R6, R6, R7 ;  /* 0x0000000706069221 */ /* 0x001fca0000000000 */
[----:B------:R-:W-:Y:S01]  /*0260*/  @!P1 STS [R5], R6 ;  /* 0x0000000605009388 */ /* 0x000fe20000000800 */
[----:B------:R-:W-:Y:S06]  /*0270*/  BAR.SYNC.DEFER_BLOCKING 0x0 ;  /* 0x0000000000007b1d */ /* 0x000fec0000010000 */
[----:B------:R-:W-:Y:S04]  /*0280*/  @!P0 LDS R7, [R5+0x200] ;  /* 0x0002000005078984 */ /* 0x000fe80000000800 */
[----:B------:R-:W0:Y:S01]  /*0290*/  @!P0 LDS R8, [R5] ;  /* 0x0000000005088984 */ /* 0x000e220000000800 */
[----:B------:R-:W-:Y:S01]  /*02a0*/  ISETP.GT.U32.AND P1, PT, R3, 0x3f, PT ;  /* 0x0000003f0300780c */ /* 0x000fe20003f24070 */
[----:B0-----:R-:W-:-:S05]  /*02b0*/  @!P0 FADD R8, R7, R8 ;  /* 0x0000000807088221 */ /* 0x001fca0000000000 */
[----:B------:R-:W-:Y:S01]  /*02c0*/  @!P0 STS [R5], R8 ;  /* 0x0000000805008388 */ /* 0x000fe20000000800 */
[----:B------:R-:W-:Y:S06]  /*02d0*/  BAR.SYNC.DEFER_BLOCKING 0x0 ;  /* 0x0000000000007b1d */ /* 0x000fec0000010000 */
[----:B------:R-:W-:Y:S04]  /*02e0*/  @!P1 LDS R4, [R5+0x100] ;  /* 0x0001000005049984 */ /* 0x000fe80000000800 */
[----:B------:R-:W0:Y:S01]  /*02f0*/  @!P1 LDS R7, [R5] ;  /* 0x0000000005079984 */ /* 0x000e220000000800 */
[----:B------:R-:W-:Y:S01]  /*0300*/  ISETP.GT.U32.AND P0, PT, R3, 0x1f, PT ;  /* 0x0000001f0300780c */ /* 0x000fe20003f04070 */
[----:B0-----:R-:W-:-:S05]  /*0310*/  @!P1 FADD R4, R4, R7 ;  /* 0x0000000704049221 */ /* 0x001fca0000000000 */
[----:B------:R0:W-:Y:S01]  /*0320*/  @!P1 STS [R5], R4 ;  /* 0x0000000405009388 */ /* 0x0001e20000000800 */
[----:B------:R-:W-:Y:S06]  /*0330*/  BAR.SYNC.DEFER_BLOCKING 0x0 ;  /* 0x0000000000007b1d */ /* 0x000fec0000010000 */
[----:B------:R-:W-:Y:S05]  /*0340*/  @P0 EXIT ;  /* 0x000000000000094d */ /* 0x000fea0003800000 */
[----:B0-----:R-:W-:Y:S01]  /*0350*/  LDS R4, [R5] ;  /* 0x0000000005047984 */ /* 0x001fe20000000800 */
[----:B------:R-:W-:-:S03]  /*0360*/  ISETP.NE.AND P0, PT, R3, RZ, PT ;  /* 0x000000ff0300720c */ /* 0x000fc60003f05270 */
[----:B------:R-:W0:Y:S02]  /*0370*/  LDS R7, [R5+0x80] ;  /* 0x0000800005077984 */ /* 0x000e240000000800 */
[----:B0-----:R-:W-:-:S05]  /*0380*/  FADD R4, R4, R7 ;  /* 0x0000000704047221 */ /* 0x001fca0000000000 */
[----:B------:R-:W0:Y:S02]  /*0390*/  SHFL.DOWN PT, R7, R4, 0x10, 0x1f ;  /* 0x0a001f0004077f89 */ /* 0x000e2400000e0000 */
[----:B0-----:R-:W-:-:S05]  /*03a0*/  FADD R7, R4, R7 ;  /* 0x0000000704077221 */ /* 0x001fca0000000000 */
[----:B------:R-:W0:Y:S02]  /*03b0*/  SHFL.DOWN PT, R6, R7, 0x8, 0x1f ;  /* 0x09001f0007067f89 */ /* 0x000e2400000e0000 */
[----:B0-----:R-:W-:-:S05]  /*03c0*/  FADD R6, R7, R6 ;  /* 0x0000000607067221 */ /* 0x001fca0000000000 */
[----:B------:R-:W0:Y:S02]  /*03d0*/  SHFL.DOWN PT, R9, R6, 0x4, 0x1f ;  /* 0x08801f0006097f89 */ /* 0x000e2400000e0000 */
[----:B0-----:R-:W-:-:S05]  /*03e0*/  FADD R9, R6, R9 ;  /* 0x0000000906097221 */ /* 0x001fca0000000000 */
[----:B------:R-:W0:Y:S02]  /*03f0*/  SHFL.DOWN PT, R8, R9, 0x2, 0x1f ;  /* 0x08401f0009087f89 */ /* 0x000e2400000e0000 */
[----:B0-----:R-:W-:-:S05]  /*0400*/  FADD R8, R9, R8 ;  /* 0x0000000809087221 */ /* 0x001fca0000000000 */
[----:B------:R0:W1:Y:S01]  /*0410*/  SHFL.DOWN PT, R11, R8, 0x1, 0x1f ;  /* 0x08201f00080b7f89 */ /* 0x00006200000e0000 */
[----:B------:R-:W-:Y:S05]  /*0420*/  @P0 EXIT ;  /* 0x000000000000094d */ /* 0x000fea0003800000 */
[----:B------:R-:W2:Y:S02]  /*0430*/  LDC.64 R4, c[0x0][0x388] ;  /* 0x0000e200ff047b82 */ /* 0x000ea40000000a00 */
[----:B--2---:R-:W-:-:S06]  /*0440*/  IMAD.WIDE R2, R2, 0x4, R4 ;  /* 0x0000000402027825 */ /* 0x004fcc00078e0204 */
[----:B------:R-:W2:Y:S01]  /*0450*/  LDC.64 R4, c[0x0][0x3a0] ;  /* 0x0000e800ff047b82 */ /* 0x000ea20000000a00 */
[----:B------:R-:W3:Y:S01]  /*0460*/  LDG.E R2, desc[UR6][R2.64] ;  /* 0x0000000602027981 */ /* 0x000ee2000c1e1900 */
[----:B-1----:R-:W-:Y:S01]  /*0470*/  FADD R11, R8, R11 ;  /* 0x0000000b080b7221 */ /* 0x002fe20000000000 */
[----:B--2---:R-:W-:-:S04]  /*0480*/  IMAD.WIDE.U32 R4, R0, 0x4, R4 ;  /* 0x0000000400047825 */ /* 0x004fc800078e0004 */
[----:B---3--:R-:W-:-:S05]  /*0490*/  FADD R11, R11, R2 ;  /* 0x000000020b0b7221 */ /* 0x008fca0000000000 */
[----:B------:R-:W-:Y:S01]  /*04a0*/  STG.E desc[UR6][R4.64], R11 ;  /* 0x0000000b04007986 */ /* 0x000fe2000c101906 */
[----:B------:R-:W-:Y:S05]  /*04b0*/  EXIT ;  /* 0x000000000000794d */ /* 0x000fea0003800000 */
.L_x_0:
[----:B------:R-:W-:-:S13]  /*04c0*/  ISETP.NE.AND P0, PT, R3, RZ, PT ;  /* 0x000000ff0300720c */ /* 0x000fda0003f05270 */
[----:B------:R-:W-:Y:S05]  /*04d0*/  @P0 EXIT ;  /* 0x000000000000094d */ /* 0x000fea0003800000 */
[----:B------:R-:W0:Y:S01]  /*04e0*/  LDC.64 R2, c[0x0][0x3a0] ;  /* 0x0000e800ff027b82 */ /* 0x000e220000000a00 */
[----:B------:R-:W-:Y:S01]  /*04f0*/  MOV R5, 0xc61c4000 ;  /* 0xc61c400000057802 */ /* 0x000fe20000000f00 */
[----:B0-----:R-:W-:-:S05]  /*0500*/  IMAD.WIDE.U32 R2, R0, 0x4, R2 ;  /* 0x0000000400027825 */ /* 0x001fca00078e0002 */
[----:B------:R-:W-:Y:S01]  /*0510*/  STG.E desc[UR6][R2.64], R5 ;  /* 0x0000000502007986 */ /* 0x000fe2000c101906 */
[----:B------:R-:W-:Y:S05]  /*0520*/  EXIT ;  /* 0x000000000000794d */ /* 0x000fea0003800000 */
.L_x_1:
[----:B------:R-:W-:-:S00]  /*0530*/  BRA `(.L_x_1) ;  /* 0xfffffffc00fc7947 */ /* 0x000fc0000383ffff */
[----:B------:R-:W-:-:S00]  /*0540*/  NOP ;  /* 0x0000000000007918 */ /* 0x000fc00000000000 */
        /* <DEDUP_REMOVED lines=11> */
.L_x_2:


//--------------------- .nv.shared.kernel         --------------------------
	.section	.nv.shared.kernel,"aw",@nobits
	.sectionflags	@""
	.align	16
	.zero		1024


//--------------------- .nv.shared.reserved.0     --------------------------
	.section	.nv.shared.reserved.0,"aw",@nobits
	.weak		__nv_reservedSMEM_offset_0_alias
	.size		__nv_reservedSMEM_offset_0_alias, 0, 64
	.other		__nv_reservedSMEM_offset_0_alias,@"STO_CUDA_RESERVED_SHARED STV_DEFAULT"
__nv_reservedSMEM_offset_0_alias:
	.zero		0
	.zero		64


//--------------------- .nv.constant0.kernel      --------------------------
	.section	.nv.constant0.kernel,"a",@progbits
	.sectionflags	@""
	.align	4
.nv.constant0.kernel:
	.zero		936


//--------------------- SYMBOLS --------------------------

	.type		.nv.reservedSmem.offset0,@object
	.size		.nv.reservedSmem.offset0,0x4
	.type		.nv.reservedSmem.cap,@object
	.size		.nv.reservedSmem.cap,0x4
